//
// Generated by NVIDIA NVVM Compiler
//
// Compiler Build ID: CL-36424714
// Cuda compilation tools, release 13.0, V13.0.88
// Based on NVVM 20.0.0
//

.version 9.0
.target sm_100
.address_size 64

	// .globl	_Z13decode_kernelPKhPcm
.const .align 1 .b8 decode_table[16] = {48, 49, 50, 51, 52, 53, 54, 55, 56, 57, 46, 32, 9, 10, 44};

.visible .entry _Z13decode_kernelPKhPcm(
	.param .u64 .ptr .align 1 _Z13decode_kernelPKhPcm_param_0,
	.param .u64 .ptr .align 1 _Z13decode_kernelPKhPcm_param_1,
	.param .u64 _Z13decode_kernelPKhPcm_param_2
)
{
	.reg .pred 	%p<11>;
	.reg .b16 	%rs<36>;
	.reg .b32 	%r<5>;
	.reg .b64 	%rd<58>;

	ld.param.u64 	%rd18, [_Z13decode_kernelPKhPcm_param_0];
	ld.param.u64 	%rd19, [_Z13decode_kernelPKhPcm_param_1];
	ld.param.u64 	%rd17, [_Z13decode_kernelPKhPcm_param_2];
	cvta.to.global.u64 	%rd1, %rd19;
	cvta.to.global.u64 	%rd56, %rd18;
	mov.u32 	%r1, %ctaid.x;
	mov.u32 	%r2, %ntid.x;
	mov.u32 	%r3, %tid.x;
	mad.lo.s32 	%r4, %r1, %r2, %r3;
	cvt.u64.u32 	%rd3, %r4;
	setp.le.u64 	%p1, %rd17, %rd3;
	@%p1 bra 	$L__BB0_21;
	add.s64 	%rd4, %rd3, 1;
	min.u64 	%rd5, %rd4, %rd17;
	sub.s64 	%rd20, %rd5, %rd3;
	and.b64  	%rd21, %rd20, 3;
	setp.eq.s64 	%p2, %rd21, 0;
	mov.u64 	%rd57, %rd3;
	@%p2 bra 	$L__BB0_6;
	and.b64  	%rd22, %rd3, 1;
	setp.eq.b64 	%p3, %rd22, 1;
	not.pred 	%p4, %p3;
	@%p4 bra 	$L__BB0_4;
	shr.u64 	%rd23, %rd3, 1;
	add.s64 	%rd24, %rd56, %rd23;
	ld.global.u8 	%rs16, [%rd24];
	and.b16  	%rs31, %rs16, 15;
	bra.uni 	$L__BB0_5;
$L__BB0_4:
	shr.u64 	%rd25, %rd3, 1;
	add.s64 	%rd26, %rd56, %rd25;
	ld.global.u8 	%rs17, [%rd26];
	shr.u16 	%rs31, %rs17, 4;
$L__BB0_5:
	cvt.u64.u16 	%rd27, %rs31;
	mov.u64 	%rd28, decode_table;
	add.s64 	%rd29, %rd28, %rd27;
	ld.const.u8 	%rs18, [%rd29];
	add.s64 	%rd30, %rd1, %rd3;
	st.global.u8 	[%rd30], %rs18;
	mov.u64 	%rd57, %rd4;
$L__BB0_6:
	sub.s64 	%rd31, %rd3, %rd5;
	setp.gt.u64 	%p5, %rd31, -4;
	@%p5 bra 	$L__BB0_21;
	and.b64  	%rd7, %rd57, 1;
	add.s64 	%rd32, %rd57, 3;
	shr.u64 	%rd8, %rd32, 1;
	add.s64 	%rd33, %rd57, 2;
	shr.u64 	%rd9, %rd33, 1;
	shr.u64 	%rd10, %rd57, 1;
	add.s64 	%rd34, %rd57, 1;
	shr.u64 	%rd11, %rd34, 1;
$L__BB0_8:
	setp.ne.s64 	%p6, %rd7, 0;
	@%p6 bra 	$L__BB0_10;
	add.s64 	%rd36, %rd56, %rd10;
	ld.global.u8 	%rs20, [%rd36];
	shr.u16 	%rs32, %rs20, 4;
	bra.uni 	$L__BB0_11;
$L__BB0_10:
	add.s64 	%rd35, %rd56, %rd10;
	ld.global.u8 	%rs19, [%rd35];
	and.b16  	%rs32, %rs19, 15;
$L__BB0_11:
	setp.ne.s64 	%p7, %rd7, 0;
	cvt.u64.u16 	%rd37, %rs32;
	mov.u64 	%rd38, decode_table;
	add.s64 	%rd39, %rd38, %rd37;
	ld.const.u8 	%rs21, [%rd39];
	add.s64 	%rd14, %rd1, %rd57;
	st.global.u8 	[%rd14], %rs21;
	@%p7 bra 	$L__BB0_13;
	add.s64 	%rd41, %rd56, %rd11;
	ld.global.u8 	%rs23, [%rd41];
	and.b16  	%rs33, %rs23, 15;
	bra.uni 	$L__BB0_14;
$L__BB0_13:
	add.s64 	%rd40, %rd56, %rd11;
	ld.global.u8 	%rs22, [%rd40];
	shr.u16 	%rs33, %rs22, 4;
$L__BB0_14:
	setp.eq.s64 	%p8, %rd7, 0;
	cvt.u64.u16 	%rd42, %rs33;
	add.s64 	%rd44, %rd38, %rd42;
	ld.const.u8 	%rs24, [%rd44];
	st.global.u8 	[%rd14+1], %rs24;
	@%p8 bra 	$L__BB0_16;
	add.s64 	%rd45, %rd56, %rd9;
	ld.global.u8 	%rs25, [%rd45];
	and.b16  	%rs34, %rs25, 15;
	bra.uni 	$L__BB0_17;
$L__BB0_16:
	add.s64 	%rd46, %rd56, %rd9;
	ld.global.u8 	%rs26, [%rd46];
	shr.u16 	%rs34, %rs26, 4;
$L__BB0_17:
	setp.ne.s64 	%p9, %rd7, 0;
	cvt.u64.u16 	%rd47, %rs34;
	add.s64 	%rd49, %rd38, %rd47;
	ld.const.u8 	%rs27, [%rd49];
	st.global.u8 	[%rd14+2], %rs27;
	@%p9 bra 	$L__BB0_19;
	add.s64 	%rd51, %rd56, %rd8;
	ld.global.u8 	%rs29, [%rd51];
	and.b16  	%rs35, %rs29, 15;
	bra.uni 	$L__BB0_20;
$L__BB0_19:
	add.s64 	%rd50, %rd56, %rd8;
	ld.global.u8 	%rs28, [%rd50];
	shr.u16 	%rs35, %rs28, 4;
$L__BB0_20:
	cvt.u64.u16 	%rd52, %rs35;
	add.s64 	%rd54, %rd38, %rd52;
	ld.const.u8 	%rs30, [%rd54];
	st.global.u8 	[%rd14+3], %rs30;
	add.s64 	%rd57, %rd57, 4;
	add.s64 	%rd56, %rd56, 2;
	setp.lt.u64 	%p10, %rd57, %rd5;
	@%p10 bra 	$L__BB0_8;
$L__BB0_21:
	ret;

}


// ===== COMPILED SASS (sm_100) =====

	.target	sm_100

	.elftype	@"ET_EXEC"


//--------------------- .note.nv.tkinfo           --------------------------
	.section	.note.nv.tkinfo,"",@"SHT_NOTE"
	.sectionflags	@"SHF_NOTE_NV_TKINFO"
	.tkinfo
        /*0018*/ 	.word	0x00000002
        /*0030*/ 	.string	""
        /*0030*/ 	.string	"ptxas"
        /*0030*/ 	.string	"Cuda compilation tools, release 13.0, V13.0.88"
        /*0030*/ 	.string	"Build cuda_13.0.r13.0/compiler.36424714_0"
        /*0030*/ 	.string	"-arch sm_100 -m 64 "



//--------------------- .note.nv.cuinfo           --------------------------
	.section	.note.nv.cuinfo,"",@"SHT_NOTE"
	.sectionflags	@"SHF_NOTE_NV_CUINFO"
        /*0018*/ 	.short	0x0002
        /*001a*/ 	.short	0x0064
        /*001c*/ 	.short	0x0082
	.zero		2


//--------------------- .nv.info                  --------------------------
	.section	.nv.info,"",@"SHT_CUDA_INFO"
	.align	4


	//----- nvinfo : EIATTR_REGCOUNT
	.align		4
        /*0000*/ 	.byte	0x04, 0x2f
        /*0002*/ 	.short	(.L_2 - .L_1)
	.align		4
.L_1:
        /*0004*/ 	.word	index@(_Z13decode_kernelPKhPcm)
        /*0008*/ 	.word	0x0000001c


	//----- nvinfo : EIATTR_FRAME_SIZE
	.align		4
.L_2:
        /*000c*/ 	.byte	0x04, 0x11
        /*000e*/ 	.short	(.L_4 - .L_3)
	.align		4
.L_3:
        /*0010*/ 	.word	index@(_Z13decode_kernelPKhPcm)
        /*0014*/ 	.word	0x00000000


	//----- nvinfo : EIATTR_MIN_STACK_SIZE
	.align		4
.L_4:
        /*0018*/ 	.byte	0x04, 0x12
        /*001a*/ 	.short	(.L_6 - .L_5)
	.align		4
.L_5:
        /*001c*/ 	.word	index@(_Z13decode_kernelPKhPcm)
        /*0020*/ 	.word	0x00000000
.L_6:


//--------------------- .nv.compat                --------------------------
	.section	.nv.compat,"",@"SHT_CUDA_COMPAT_INFO"
	.align	4
        /*0000*/ 	.byte	0x02, 0x09, 0x00, 0x00, 0x02, 0x02, 0x01, 0x00, 0x02, 0x05, 0x05, 0x00, 0x03, 0x07, 0x01, 0x01
        /*0010*/ 	.byte	0x02, 0x03, 0x00, 0x00, 0x02, 0x06, 0x01, 0x00, 0x04, 0x0b, 0x08, 0x00, 0x09, 0x00, 0x00, 0x00
        /*0020*/ 	.byte	0x00, 0x00, 0x00, 0x00


//--------------------- .nv.info._Z13decode_kernelPKhPcm --------------------------
	.section	.nv.info._Z13decode_kernelPKhPcm,"",@"SHT_CUDA_INFO"
	.sectionflags	@""
	.align	4


	//----- nvinfo : EIATTR_CUDA_API_VERSION
	.align		4
        /*0000*/ 	.byte	0x04, 0x37
        /*0002*/ 	.short	(.L_8 - .L_7)
.L_7:
        /*0004*/ 	.word	0x00000082


	//----- nvinfo : EIATTR_KPARAM_INFO
	.align		4
.L_8:
        /*0008*/ 	.byte	0x04, 0x17
        /*000a*/ 	.short	(.L_10 - .L_9)
.L_9:
        /*000c*/ 	.word	0x00000000
        /*0010*/ 	.short	0x0002
        /*0012*/ 	.short	0x0010
        /*0014*/ 	.byte	0x00, 0xf0, 0x21, 0x00


	//----- nvinfo : EIATTR_KPARAM_INFO
	.align		4
.L_10:
        /*0018*/ 	.byte	0x04, 0x17
        /*001a*/ 	.short	(.L_12 - .L_11)
.L_11:
        /*001c*/ 	.word	0x00000000
        /*0020*/ 	.short	0x0001
        /*0022*/ 	.short	0x0008
        /*0024*/ 	.byte	0x00, 0xf5, 0x21, 0x00


	//----- nvinfo : EIATTR_KPARAM_INFO
	.align		4
.L_12:
        /*0028*/ 	.byte	0x04, 0x17
        /*002a*/ 	.short	(.L_14 - .L_13)
.L_13:
        /*002c*/ 	.word	0x00000000
        /*0030*/ 	.short	0x0000
        /*0032*/ 	.short	0x0000
        /*0034*/ 	.byte	0x00, 0xf5, 0x21, 0x00


	//----- nvinfo : EIATTR_SPARSE_MMA_MASK
	.align		4
.L_14:
        /*0038*/ 	.byte	0x03, 0x50
        /*003a*/ 	.short	0x0000


	//----- nvinfo : EIATTR_MAXREG_COUNT
	.align		4
        /*003c*/ 	.byte	0x03, 0x1b
        /*003e*/ 	.short	0x00ff


	//----- nvinfo : EIATTR_MERCURY_ISA_VERSION
	.align		4
        /*0040*/ 	.byte	0x03, 0x5f
        /*0042*/ 	.short	0x0101


	//----- nvinfo : EIATTR_VRC_CTA_INIT_COUNT
	.align		4
        /*0044*/ 	.byte	0x02, 0x4a
	.zero		1
	.zero		1


	//----- nvinfo : EIATTR_EXIT_INSTR_OFFSETS
	.align		4
        /*0048*/ 	.byte	0x04, 0x1c
        /*004a*/ 	.short	(.L_16 - .L_15)


	//   ....[0]....
.L_15:
        /*004c*/ 	.word	0x00000080


	//   ....[1]....
        /*0050*/ 	.word	0x000002f0


	//   ....[2]....
        /*0054*/ 	.word	0x00000720


	//----- nvinfo : EIATTR_CRS_STACK_SIZE
	.align		4
.L_16:
        /*0058*/ 	.byte	0x04, 0x1e
        /*005a*/ 	.short	(.L_18 - .L_17)
.L_17:
        /*005c*/ 	.word	0x00000000


	//----- nvinfo : EIATTR_CBANK_PARAM_SIZE
	.align		4
.L_18:
        /*0060*/ 	.byte	0x03, 0x19
        /*0062*/ 	.short	0x0018


	//----- nvinfo : EIATTR_PARAM_CBANK
	.align		4
        /*0064*/ 	.byte	0x04, 0x0a
        /*0066*/ 	.short	(.L_20 - .L_19)
	.align		4
.L_19:
        /*0068*/ 	.word	index@(.nv.constant0._Z13decode_kernelPKhPcm)
        /*006c*/ 	.short	0x0380
        /*006e*/ 	.short	0x0018


	//----- nvinfo : EIATTR_SW_WAR
	.align		4
.L_20:
        /*0070*/ 	.byte	0x04, 0x36
        /*0072*/ 	.short	(.L_22 - .L_21)
.L_21:
        /*0074*/ 	.word	0x00000008
.L_22:


//--------------------- .nv.callgraph             --------------------------
	.section	.nv.callgraph,"",@"SHT_CUDA_CALLGRAPH"
	.align	4
	.sectionentsize	8
	.align		4
        /*0000*/ 	.word	0x00000000
	.align		4
        /*0004*/ 	.word	0xffffffff
	.align		4
        /*0008*/ 	.word	0x00000000
	.align		4
        /*000c*/ 	.word	0xfffffffe
	.align		4
        /*0010*/ 	.word	0x00000000
	.align		4
        /*0014*/ 	.word	0xfffffffd
	.align		4
        /*0018*/ 	.word	0x00000000
	.align		4
        /*001c*/ 	.word	0xfffffffc


//--------------------- .nv.constant3             --------------------------
	.section	.nv.constant3,"a",@progbits
.nv.constant3:
	.type		decode_table,@object
	.size		decode_table,(.L_0 - decode_table)
decode_table:
        /*0000*/ 	.byte	0x30, 0x31, 0x32, 0x33, 0x34, 0x35, 0x36, 0x37, 0x38, 0x39, 0x2e, 0x20, 0x09, 0x0a, 0x2c, 0x00
.L_0:


//--------------------- .text._Z13decode_kernelPKhPcm --------------------------
	.section	.text._Z13decode_kernelPKhPcm,"ax",@progbits
	.align	128
        .global         _Z13decode_kernelPKhPcm
        .type           _Z13decode_kernelPKhPcm,@function
        .size           _Z13decode_kernelPKhPcm,(.L_x_4 - _Z13decode_kernelPKhPcm)
        .other          _Z13decode_kernelPKhPcm,@"STO_CUDA_ENTRY STV_DEFAULT"
_Z13decode_kernelPKhPcm:
.text._Z13decode_kernelPKhPcm:
[----:B------:R-:W-:Y:S01]  /*0000*/  LDC R1, c[0x0][0x37c] ;  /* 0x0000df00ff017b82 */ /* 0x000fe20000000800 */
[----:B------:R-:W0:Y:S07]  /*0010*/  S2R R3, SR_TID.X ;  /* 0x0000000000037919 */ /* 0x000e2e0000002100 */
[----:B------:R-:W0:Y:S01]  /*0020*/  S2UR UR4, SR_CTAID.X ;  /* 0x00000000000479c3 */ /* 0x000e220000002500 */
[----:B------:R-:W1:Y:S07]  /*0030*/  LDCU.64 UR6, c[0x0][0x390] ;  /* 0x00007200ff0677ac */ /* 0x000e6e0008000a00 */
[----:B------:R-:W0:Y:S02]  /*0040*/  LDC R20, c[0x0][0x360] ;  /* 0x0000d800ff147b82 */ /* 0x000e240000000800 */
[----:B0-----:R-:W-:-:S05]  /*0050*/  IMAD R20, R20, UR4, R3 ;  /* 0x0000000414147c24 */ /* 0x001fca000f8e0203 */
[----:B-1----:R-:W-:-:S04]  /*0060*/  ISETP.GE.U32.AND P0, PT, R20, UR6, PT ;  /* 0x0000000614007c0c */ /* 0x002fc8000bf06070 */
[----:B------:R-:W-:-:S13]  /*0070*/  ISETP.GE.U32.AND.EX P0, PT, RZ, UR7, PT, P0 ;  /* 0x00000007ff007c0c */ /* 0x000fda000bf06100 */
[----:B------:R-:W-:Y:S05]  /*0080*/  @P0 EXIT ;  /* 0x000000000000094d */ /* 0x000fea0003800000 */
[----:B------:R-:W-:Y:S01]  /*0090*/  IADD3 R6, P1, PT, R20, 0x1, RZ ;  /* 0x0000000114067810 */ /* 0x000fe20007f3e0ff */
[----:B------:R-:W0:Y:S01]  /*00a0*/  LDCU.64 UR4, c[0x0][0x380] ;  /* 0x00007000ff0477ac */ /* 0x000e220008000a00 */
[----:B------:R-:W-:Y:S01]  /*00b0*/  BSSY.RECONVERGENT B0, `(.L_x_0) ;  /* 0x0000023000007945 */ /* 0x000fe20003800200 */
[----:B------:R-:W-:Y:S01]  /*00c0*/  IMAD.MOV.U32 R11, RZ, RZ, RZ ;  /* 0x000000ffff0b7224 */ /* 0x000fe200078e00ff */
[----:B------:R-:W-:Y:S01]  /*00d0*/  ISETP.LT.U32.AND P0, PT, R6, UR6, PT ;  /* 0x0000000606007c0c */ /* 0x000fe2000bf01070 */
[----:B------:R-:W-:-:S05]  /*00e0*/  IMAD.X R12, RZ, RZ, RZ, P1 ;  /* 0x000000ffff0c7224 */ /* 0x000fca00008e06ff */
[----:B------:R-:W-:-:S04]  /*00f0*/  ISETP.LT.U32.AND.EX P0, PT, R12, UR7, PT, P0 ;  /* 0x000000070c007c0c */ /* 0x000fc8000bf01100 */
[----:B------:R-:W-:Y:S02]  /*0100*/  SEL R0, R6, UR6, P0 ;  /* 0x0000000606007c07 */ /* 0x000fe40008000000 */
[----:B------:R-:W-:Y:S02]  /*0110*/  SEL R8, R12, UR7, P0 ;  /* 0x000000070c087c07 */ /* 0x000fe40008000000 */
[----:B------:R-:W-:Y:S01]  /*0120*/  IADD3 R2, P1, PT, R20, -R0, RZ ;  /* 0x8000000014027210 */ /* 0x000fe20007f3e0ff */
[----:B------:R-:W-:Y:S02]  /*0130*/  IMAD.IADD R3, R0, 0x1, -R20 ;  /* 0x0000000100037824 */ /* 0x000fe400078e0a14 */
[----:B0-----:R-:W-:Y:S01]  /*0140*/  IMAD.U32 R9, RZ, RZ, UR4 ;  /* 0x00000004ff097e24 */ /* 0x001fe2000f8e00ff */
[----:B------:R-:W-:Y:S01]  /*0150*/  ISETP.GT.U32.AND P0, PT, R2, -0x4, PT ;  /* 0xfffffffc0200780c */ /* 0x000fe20003f04070 */
[----:B------:R-:W-:Y:S01]  /*0160*/  IMAD.X R2, RZ, RZ, ~R8, P1 ;  /* 0x000000ffff027224 */ /* 0x000fe200008e0e08 */
[----:B------:R-:W-:Y:S01]  /*0170*/  LOP3.LUT P1, RZ, R3, 0x3, RZ, 0xc0, !PT ;  /* 0x0000000303ff7812 */ /* 0x000fe2000782c0ff */
[----:B------:R-:W-:Y:S01]  /*0180*/  IMAD.U32 R10, RZ, RZ, UR5 ;  /* 0x00000005ff0a7e24 */ /* 0x000fe2000f8e00ff */
[----:B------:R-:W0:Y:S02]  /*0190*/  LDCU.64 UR4, c[0x0][0x358] ;  /* 0x00006b00ff0477ac */ /* 0x000e240008000a00 */
[----:B------:R-:W-:-:S09]  /*01a0*/  ISETP.GT.U32.AND.EX P0, PT, R2, -0x1, PT, P0 ;  /* 0xffffffff0200780c */ /* 0x000fd20003f04100 */
[----:B------:R-:W-:Y:S05]  /*01b0*/  @!P1 BRA `(.L_x_1) ;  /* 0x0000000000489947 */ /* 0x000fea0003800000 */
[----:B------:R-:W1:Y:S01]  /*01c0*/  LDCU.64 UR6, c[0x0][0x380] ;  /* 0x00007000ff0677ac */ /* 0x000e620008000a00 */
[----:B------:R-:W-:-:S04]  /*01d0*/  SHF.R.U64 R2, R20, 0x1, RZ ;  /* 0x0000000114027819 */ /* 0x000fc800000012ff */
[----:B-1----:R-:W-:-:S05]  /*01e0*/  IADD3 R2, P1, PT, R2, UR6, RZ ;  /* 0x0000000602027c10 */ /* 0x002fca000ff3e0ff */
[----:B------:R-:W-:Y:S01]  /*01f0*/  IMAD.X R3, RZ, RZ, UR7, P1 ;  /* 0x00000007ff037e24 */ /* 0x000fe200088e06ff */
[----:B------:R-:W-:Y:S01]  /*0200*/  LOP3.LUT R4, R20, 0x1, RZ, 0xc0, !PT ;  /* 0x0000000114047812 */ /* 0x000fe200078ec0ff */
[----:B------:R-:W1:Y:S03]  /*0210*/  LDCU.64 UR6, c[0x0][0x388] ;  /* 0x00007100ff0677ac */ /* 0x000e660008000a00 */
[----:B0-----:R-:W2:Y:S01]  /*0220*/  LDG.E.U8 R2, desc[UR4][R2.64] ;  /* 0x0000000402027981 */ /* 0x001ea2000c1e1100 */
[----:B------:R-:W-:Y:S01]  /*0230*/  ISETP.NE.U32.AND P1, PT, R4, 0x1, PT ;  /* 0x000000010400780c */ /* 0x000fe20003f25070 */
[----:B------:R-:W-:-:S03]  /*0240*/  IMAD.MOV.U32 R11, RZ, RZ, R12 ;  /* 0x000000ffff0b7224 */ /* 0x000fc600078e000c */
[----:B------:R-:W-:-:S13]  /*0250*/  ISETP.NE.U32.AND.EX P1, PT, RZ, RZ, PT, P1 ;  /* 0x000000ffff00720c */ /* 0x000fda0003f25110 */
[----:B--2---:R-:W-:Y:S02]  /*0260*/  @!P1 LOP3.LUT R4, R2, 0xf, RZ, 0xc0, !PT ;  /* 0x0000000f02049812 */ /* 0x004fe400078ec0ff */
[----:B------:R-:W-:-:S04]  /*0270*/  @P1 SHF.R.U32.HI R4, RZ, 0x4, R2 ;  /* 0x00000004ff041819 */ /* 0x000fc80000011602 */
[----:B------:R-:W-:Y:S02]  /*0280*/  LOP3.LUT R7, R4, 0xffff, RZ, 0xc0, !PT ;  /* 0x0000ffff04077812 */ /* 0x000fe400078ec0ff */
[----:B-1----:R-:W-:Y:S01]  /*0290*/  IADD3 R4, P1, PT, R20, UR6, RZ ;  /* 0x0000000614047c10 */ /* 0x002fe2000ff3e0ff */
[----:B------:R-:W-:-:S03]  /*02a0*/  IMAD.MOV.U32 R20, RZ, RZ, R6 ;  /* 0x000000ffff147224 */ /* 0x000fc600078e0006 */
[----:B------:R-:W0:Y:S01]  /*02b0*/  LDC.U8 R7, c[0x3][R7] ;  /* 0x00c0000007077b82 */ /* 0x000e220000000000 */
[----:B------:R-:W-:-:S05]  /*02c0*/  IMAD.X R5, RZ, RZ, UR7, P1 ;  /* 0x00000007ff057e24 */ /* 0x000fca00088e06ff */
[----:B0-----:R1:W-:Y:S03]  /*02d0*/  STG.E.U8 desc[UR4][R4.64], R7 ;  /* 0x0000000704007986 */ /* 0x0013e6000c101104 */
.L_x_1:
[----:B0-----:R-:W-:Y:S05]  /*02e0*/  BSYNC.RECONVERGENT B0 ;  /* 0x0000000000007941 */ /* 0x001fea0003800200 */
.L_x_0:
[----:B------:R-:W-:Y:S05]  /*02f0*/  @P0 EXIT ;  /* 0x000000000000094d */ /* 0x000fea0003800000 */
[C---:B------:R-:W-:Y:S01]  /*0300*/  IADD3 R14, P1, PT, R20.reuse, 0x3, RZ ;  /* 0x00000003140e7810 */ /* 0x040fe20007f3e0ff */
[----:B------:R-:W0:Y:S01]  /*0310*/  LDCU.64 UR6, c[0x0][0x388] ;  /* 0x00007100ff0677ac */ /* 0x000e220008000a00 */
[C---:B------:R-:W-:Y:S02]  /*0320*/  IADD3 R16, P2, PT, R20.reuse, 0x2, RZ ;  /* 0x0000000214107810 */ /* 0x040fe40007f5e0ff */
[C---:B------:R-:W-:Y:S01]  /*0330*/  IADD3 R18, P3, PT, R20.reuse, 0x1, RZ ;  /* 0x0000000114127810 */ /* 0x040fe20007f7e0ff */
[--C-:B------:R-:W-:Y:S01]  /*0340*/  IMAD.X R17, RZ, RZ, R11.reuse, P1 ;  /* 0x000000ffff117224 */ /* 0x100fe200008e060b */
[C---:B------:R-:W-:Y:S01]  /*0350*/  LOP3.LUT R22, R20.reuse, 0x1, RZ, 0xc0, !PT ;  /* 0x0000000114167812 */ /* 0x040fe200078ec0ff */
[--C-:B------:R-:W-:Y:S01]  /*0360*/  IMAD.X R19, RZ, RZ, R11.reuse, P2 ;  /* 0x000000ffff137224 */ /* 0x100fe200010e060b */
[--C-:B------:R-:W-:Y:S01]  /*0370*/  SHF.R.U64 R12, R20, 0x1, R11.reuse ;  /* 0x00000001140c7819 */ /* 0x100fe2000000120b */
[----:B------:R-:W-:Y:S01]  /*0380*/  IMAD.X R13, RZ, RZ, R11, P3 ;  /* 0x000000ffff0d7224 */ /* 0x000fe200018e060b */
[----:B------:R-:W-:-:S02]  /*0390*/  ISETP.NE.U32.AND P0, PT, R22, RZ, PT ;  /* 0x000000ff1600720c */ /* 0x000fc40003f05070 */
[----:B------:R-:W-:Y:S02]  /*03a0*/  SHF.R.U64 R14, R14, 0x1, R17 ;  /* 0x000000010e0e7819 */ /* 0x000fe40000001211 */
[----:B------:R-:W-:Y:S02]  /*03b0*/  SHF.R.U64 R16, R16, 0x1, R19 ;  /* 0x0000000110107819 */ /* 0x000fe40000001213 */
[----:B------:R-:W-:Y:S02]  /*03c0*/  SHF.R.U64 R18, R18, 0x1, R13 ;  /* 0x0000000112127819 */ /* 0x000fe4000000120d */
[----:B------:R-:W-:Y:S02]  /*03d0*/  SHF.R.U32.HI R15, RZ, 0x1, R11 ;  /* 0x00000001ff0f7819 */ /* 0x000fe4000001160b */
[----:B------:R-:W-:Y:S02]  /*03e0*/  ISETP.NE.AND.EX P0, PT, RZ, RZ, PT, P0 ;  /* 0x000000ffff00720c */ /* 0x000fe40003f05300 */
[----:B------:R-:W-:-:S02]  /*03f0*/  SHF.R.U32.HI R17, RZ, 0x1, R17 ;  /* 0x00000001ff117819 */ /* 0x000fc40000011611 */
[----:B------:R-:W-:Y:S02]  /*0400*/  SHF.R.U32.HI R19, RZ, 0x1, R19 ;  /* 0x00000001ff137819 */ /* 0x000fe40000011613 */
[----:B0-----:R-:W-:-:S07]  /*0410*/  SHF.R.U32.HI R13, RZ, 0x1, R13 ;  /* 0x00000001ff0d7819 */ /* 0x001fce000001160d */
.L_x_2:
[----:B------:R-:W-:-:S05]  /*0420*/  IADD3 R6, P1, PT, R9, R12, RZ ;  /* 0x0000000c09067210 */ /* 0x000fca0007f3e0ff */
[----:B-12---:R-:W-:-:S05]  /*0430*/  IMAD.X R7, R10, 0x1, R15, P1 ;  /* 0x000000010a077824 */ /* 0x006fca00008e060f */
[----:B------:R-:W2:Y:S01]  /*0440*/  LDG.E.U8 R6, desc[UR4][R6.64] ;  /* 0x0000000406067981 */ /* 0x000ea2000c1e1100 */
[----:B------:R-:W-:Y:S02]  /*0450*/  ISETP.NE.U32.AND P1, PT, R22, RZ, PT ;  /* 0x000000ff1600720c */ /* 0x000fe40003f25070 */
[----:B------:R-:W-:Y:S02]  /*0460*/  IADD3 R4, P3, PT, R9, R18, RZ ;  /* 0x0000001209047210 */ /* 0x000fe40007f7e0ff */
[----:B------:R-:W-:-:S03]  /*0470*/  ISETP.NE.AND.EX P1, PT, RZ, RZ, PT, P1 ;  /* 0x000000ffff00720c */ /* 0x000fc60003f25310 */
[----:B------:R-:W-:Y:S01]  /*0480*/  IMAD.X R5, R10, 0x1, R13, P3 ;  /* 0x000000010a057824 */ /* 0x000fe200018e060d */
[----:B--2---:R-:W-:Y:S02]  /*0490*/  @!P0 SHF.R.U32.HI R2, RZ, 0x4, R6 ;  /* 0x00000004ff028819 */ /* 0x004fe40000011606 */
[----:B------:R-:W-:-:S04]  /*04a0*/  @P0 LOP3.LUT R2, R6, 0xf, RZ, 0xc0, !PT ;  /* 0x0000000f06020812 */ /* 0x000fc800078ec0ff */
[----:B------:R-:W-:Y:S02]  /*04b0*/  LOP3.LUT R24, R2, 0xffff, RZ, 0xc0, !PT ;  /* 0x0000ffff02187812 */ /* 0x000fe400078ec0ff */
[----:B------:R-:W-:Y:S02]  /*04c0*/  IADD3 R2, P2, PT, R20, UR6, RZ ;  /* 0x0000000614027c10 */ /* 0x000fe4000ff5e0ff */
[----:B------:R-:W0:Y:S02]  /*04d0*/  LDC.U8 R21, c[0x3][R24] ;  /* 0x00c0000018157b82 */ /* 0x000e240000000000 */
[----:B------:R-:W-:-:S05]  /*04e0*/  IADD3.X R3, PT, PT, R11, UR7, RZ, P2, !PT ;  /* 0x000000070b037c10 */ /* 0x000fca00097fe4ff */
[----:B0-----:R0:W-:Y:S04]  /*04f0*/  STG.E.U8 desc[UR4][R2.64], R21 ;  /* 0x0000001502007986 */ /* 0x0011e8000c101104 */
[----:B------:R-:W2:Y:S04]  /*0500*/  @!P1 LDG.E.U8 R6, desc[UR4][R4.64] ;  /* 0x0000000404069981 */ /* 0x000ea8000c1e1100 */
[----:B------:R-:W3:Y:S01]  /*0510*/  @P1 LDG.E.U8 R7, desc[UR4][R4.64] ;  /* 0x0000000404071981 */ /* 0x000ee2000c1e1100 */
[----:B------:R-:W-:-:S04]  /*0520*/  ISETP.NE.U32.AND P2, PT, R22, RZ, PT ;  /* 0x000000ff1600720c */ /* 0x000fc80003f45070 */
[----:B------:R-:W-:Y:S02]  /*0530*/  ISETP.NE.AND.EX P2, PT, RZ, RZ, PT, P2 ;  /* 0x000000ffff00720c */ /* 0x000fe40003f45320 */
[----:B--2---:R-:W-:Y:S02]  /*0540*/  @!P1 LOP3.LUT R6, R6, 0xf, RZ, 0xc0, !PT ;  /* 0x0000000f06069812 */ /* 0x004fe400078ec0ff */
[----:B---3--:R-:W-:-:S04]  /*0550*/  @P1 SHF.R.U32.HI R6, RZ, 0x4, R7 ;  /* 0x00000004ff061819 */ /* 0x008fc80000011607 */
[----:B------:R-:W-:Y:S02]  /*0560*/  LOP3.LUT R23, R6, 0xffff, RZ, 0xc0, !PT ;  /* 0x0000ffff06177812 */ /* 0x000fe400078ec0ff */
[----:B------:R-:W-:-:S04]  /*0570*/  IADD3 R6, P3, PT, R9, R16, RZ ;  /* 0x0000001009067210 */ /* 0x000fc80007f7e0ff */
[----:B------:R-:W1:Y:S01]  /*0580*/  LDC.U8 R23, c[0x3][R23] ;  /* 0x00c0000017177b82 */ /* 0x000e620000000000 */
[----:B------:R-:W-:Y:S01]  /*0590*/  IMAD.X R7, R10, 0x1, R19, P3 ;  /* 0x000000010a077824 */ /* 0x000fe200018e0613 */
[----:B-1----:R2:W-:Y:S04]  /*05a0*/  STG.E.U8 desc[UR4][R2.64+0x1], R23 ;  /* 0x0000011702007986 */ /* 0x0025e8000c101104 */
[----:B0-----:R-:W3:Y:S04]  /*05b0*/  @P2 LDG.E.U8 R21, desc[UR4][R6.64] ;  /* 0x0000000406152981 */ /* 0x001ee8000c1e1100 */
[----:B------:R-:W4:Y:S01]  /*05c0*/  @!P2 LDG.E.U8 R4, desc[UR4][R6.64] ;  /* 0x000000040604a981 */ /* 0x000f22000c1e1100 */
[----:B---3--:R-:W-:-:S02]  /*05d0*/  @P2 LOP3.LUT R21, R21, 0xf, RZ, 0xc0, !PT ;  /* 0x0000000f15152812 */ /* 0x008fc400078ec0ff */
[----:B----4-:R-:W-:Y:S02]  /*05e0*/  @!P2 SHF.R.U32.HI R21, RZ, 0x4, R4 ;  /* 0x00000004ff15a819 */ /* 0x010fe40000011604 */
[----:B------:R-:W-:Y:S02]  /*05f0*/  IADD3 R4, P2, PT, R9, R14, RZ ;  /* 0x0000000e09047210 */ /* 0x000fe40007f5e0ff */
[----:B------:R-:W-:-:S03]  /*0600*/  LOP3.LUT R21, R21, 0xffff, RZ, 0xc0, !PT ;  /* 0x0000ffff15157812 */ /* 0x000fc600078ec0ff */
[----:B------:R-:W-:-:S03]  /*0610*/  IMAD.X R5, R10, 0x1, R17, P2 ;  /* 0x000000010a057824 */ /* 0x000fc600010e0611 */
[----:B------:R-:W0:Y:S02]  /*0620*/  LDC.U8 R21, c[0x3][R21] ;  /* 0x00c0000015157b82 */ /* 0x000e240000000000 */
[----:B0-----:R2:W-:Y:S04]  /*0630*/  STG.E.U8 desc[UR4][R2.64+0x2], R21 ;  /* 0x0000021502007986 */ /* 0x0015e8000c101104 */
[----:B------:R-:W3:Y:S04]  /*0640*/  @!P1 LDG.E.U8 R24, desc[UR4][R4.64] ;  /* 0x0000000404189981 */ /* 0x000ee8000c1e1100 */
[----:B------:R-:W4:Y:S01]  /*0650*/  @P1 LDG.E.U8 R25, desc[UR4][R4.64] ;  /* 0x0000000404191981 */ /* 0x000f22000c1e1100 */
[----:B------:R-:W-:-:S05]  /*0660*/  IADD3 R9, P2, PT, R9, 0x2, RZ ;  /* 0x0000000209097810 */ /* 0x000fca0007f5e0ff */
[----:B------:R-:W-:Y:S01]  /*0670*/  IMAD.X R10, RZ, RZ, R10, P2 ;  /* 0x000000ffff0a7224 */ /* 0x000fe200010e060a */
[----:B---3--:R-:W-:Y:S02]  /*0680*/  @!P1 LOP3.LUT R24, R24, 0xf, RZ, 0xc0, !PT ;  /* 0x0000000f18189812 */ /* 0x008fe400078ec0ff */
[----:B----4-:R-:W-:Y:S02]  /*0690*/  @P1 SHF.R.U32.HI R24, RZ, 0x4, R25 ;  /* 0x00000004ff181819 */ /* 0x010fe40000011619 */
[----:B------:R-:W-:Y:S02]  /*06a0*/  IADD3 R20, P1, PT, R20, 0x4, RZ ;  /* 0x0000000414147810 */ /* 0x000fe40007f3e0ff */
[----:B------:R-:W-:-:S03]  /*06b0*/  LOP3.LUT R7, R24, 0xffff, RZ, 0xc0, !PT ;  /* 0x0000ffff18077812 */ /* 0x000fc600078ec0ff */
[----:B------:R-:W-:Y:S01]  /*06c0*/  IMAD.X R11, RZ, RZ, R11, P1 ;  /* 0x000000ffff0b7224 */ /* 0x000fe200008e060b */
[----:B------:R-:W-:Y:S02]  /*06d0*/  ISETP.GE.U32.AND P1, PT, R20, R0, PT ;  /* 0x000000001400720c */ /* 0x000fe40003f26070 */
[----:B------:R-:W0:Y:S02]  /*06e0*/  LDC.U8 R7, c[0x3][R7] ;  /* 0x00c0000007077b82 */ /* 0x000e240000000000 */
[----:B------:R-:W-:Y:S01]  /*06f0*/  ISETP.GE.U32.AND.EX P1, PT, R11, R8, PT, P1 ;  /* 0x000000080b00720c */ /* 0x000fe20003f26110 */
[----:B0-----:R2:W-:-:S12]  /*0700*/  STG.E.U8 desc[UR4][R2.64+0x3], R7 ;  /* 0x0000030702007986 */ /* 0x0015d8000c101104 */
[----:B------:R-:W-:Y:S05]  /*0710*/  @!P1 BRA `(.L_x_2) ;  /* 0xfffffffc00409947 */ /* 0x000fea000383ffff */
[----:B------:R-:W-:Y:S05]  /*0720*/  EXIT ;  /* 0x000000000000794d */ /* 0x000fea0003800000 */
.L_x_3:
[----:B------:R-:W-:-:S00]  /*0730*/  BRA `(.L_x_3) ;  /* 0xfffffffc00fc7947 */ /* 0x000fc0000383ffff */
[----:B------:R-:W-:-:S00]  /*0740*/  NOP ;  /* 0x0000000000007918 */ /* 0x000fc00000000000 */
        /* <DEDUP_REMOVED lines=11> */
.L_x_4:


//--------------------- .nv.shared.reserved.0     --------------------------
	.section	.nv.shared.reserved.0,"aw",@nobits
	.weak		__nv_reservedSMEM_offset_0_alias
	.size		__nv_reservedSMEM_offset_0_alias, 0, 64
	.other		__nv_reservedSMEM_offset_0_alias,@"STO_CUDA_RESERVED_SHARED STV_DEFAULT"
__nv_reservedSMEM_offset_0_alias:
	.zero		0
	.zero		64


//--------------------- .nv.constant0._Z13decode_kernelPKhPcm --------------------------
	.section	.nv.constant0._Z13decode_kernelPKhPcm,"a",@progbits
	.sectionflags	@""
	.align	4
.nv.constant0._Z13decode_kernelPKhPcm:
	.zero		920


//--------------------- SYMBOLS --------------------------

	.type		.nv.reservedSmem.offset0,@object
	.size		.nv.reservedSmem.offset0,0x4
